//
// Generated by NVIDIA NVVM Compiler
//
// Compiler Build ID: CL-36424714
// Cuda compilation tools, release 13.0, V13.0.88
// Based on NVVM 20.0.0
//

.version 9.0
.target sm_100
.address_size 64

	// .globl	_Z28matrix_multiplication_kernelPKfS0_Pfiii

.visible .entry _Z28matrix_multiplication_kernelPKfS0_Pfiii(
	.param .u64 .ptr .align 1 _Z28matrix_multiplication_kernelPKfS0_Pfiii_param_0,
	.param .u64 .ptr .align 1 _Z28matrix_multiplication_kernelPKfS0_Pfiii_param_1,
	.param .u64 .ptr .align 1 _Z28matrix_multiplication_kernelPKfS0_Pfiii_param_2,
	.param .u32 _Z28matrix_multiplication_kernelPKfS0_Pfiii_param_3,
	.param .u32 _Z28matrix_multiplication_kernelPKfS0_Pfiii_param_4,
	.param .u32 _Z28matrix_multiplication_kernelPKfS0_Pfiii_param_5
)
{


	ret;

}


// ===== COMPILED SASS (sm_100) =====

	.target	sm_100

	.elftype	@"ET_EXEC"


//--------------------- .note.nv.tkinfo           --------------------------
	.section	.note.nv.tkinfo,"",@"SHT_NOTE"
	.sectionflags	@"SHF_NOTE_NV_TKINFO"
	.tkinfo
        /*0018*/ 	.word	0x00000002
        /*0030*/ 	.string	""
        /*0030*/ 	.string	"ptxas"
        /*0030*/ 	.string	"Cuda compilation tools, release 13.0, V13.0.88"
        /*0030*/ 	.string	"Build cuda_13.0.r13.0/compiler.36424714_0"
        /*0030*/ 	.string	"-arch sm_100 -m 64 "



//--------------------- .note.nv.cuinfo           --------------------------
	.section	.note.nv.cuinfo,"",@"SHT_NOTE"
	.sectionflags	@"SHF_NOTE_NV_CUINFO"
        /*0018*/ 	.short	0x0002
        /*001a*/ 	.short	0x0064
        /*001c*/ 	.short	0x0082
	.zero		2


//--------------------- .nv.info                  --------------------------
	.section	.nv.info,"",@"SHT_CUDA_INFO"
	.align	4


	//----- nvinfo : EIATTR_REGCOUNT
	.align		4
        /*0000*/ 	.byte	0x04, 0x2f
        /*0002*/ 	.short	(.L_1 - .L_0)
	.align		4
.L_0:
        /*0004*/ 	.word	index@(_Z28matrix_multiplication_kernelPKfS0_Pfiii)
        /*0008*/ 	.word	0x00000004


	//----- nvinfo : EIATTR_FRAME_SIZE
	.align		4
.L_1:
        /*000c*/ 	.byte	0x04, 0x11
        /*000e*/ 	.short	(.L_3 - .L_2)
	.align		4
.L_2:
        /*0010*/ 	.word	index@(_Z28matrix_multiplication_kernelPKfS0_Pfiii)
        /*0014*/ 	.word	0x00000000


	//----- nvinfo : EIATTR_MIN_STACK_SIZE
	.align		4
.L_3:
        /*0018*/ 	.byte	0x04, 0x12
        /*001a*/ 	.short	(.L_5 - .L_4)
	.align		4
.L_4:
        /*001c*/ 	.word	index@(_Z28matrix_multiplication_kernelPKfS0_Pfiii)
        /*0020*/ 	.word	0x00000000
.L_5:


//--------------------- .nv.compat                --------------------------
	.section	.nv.compat,"",@"SHT_CUDA_COMPAT_INFO"
	.align	4
        /*0000*/ 	.byte	0x02, 0x09, 0x00, 0x00, 0x02, 0x02, 0x01, 0x00, 0x02, 0x05, 0x05, 0x00, 0x03, 0x07, 0x01, 0x01
        /*0010*/ 	.byte	0x02, 0x03, 0x00, 0x00, 0x02, 0x06, 0x01, 0x00, 0x04, 0x0b, 0x08, 0x00, 0x09, 0x00, 0x00, 0x00
        /*0020*/ 	.byte	0x00, 0x00, 0x00, 0x00


//--------------------- .nv.info._Z28matrix_multiplication_kernelPKfS0_Pfiii --------------------------
	.section	.nv.info._Z28matrix_multiplication_kernelPKfS0_Pfiii,"",@"SHT_CUDA_INFO"
	.sectionflags	@""
	.align	4


	//----- nvinfo : EIATTR_CUDA_API_VERSION
	.align		4
        /*0000*/ 	.byte	0x04, 0x37
        /*0002*/ 	.short	(.L_7 - .L_6)
.L_6:
        /*0004*/ 	.word	0x00000082


	//----- nvinfo : EIATTR_KPARAM_INFO
	.align		4
.L_7:
        /*0008*/ 	.byte	0x04, 0x17
        /*000a*/ 	.short	(.L_9 - .L_8)
.L_8:
        /*000c*/ 	.word	0x00000000
        /*0010*/ 	.short	0x0005
        /*0012*/ 	.short	0x0020
        /*0014*/ 	.byte	0x00, 0xf0, 0x11, 0x00


	//----- nvinfo : EIATTR_KPARAM_INFO
	.align		4
.L_9:
        /*0018*/ 	.byte	0x04, 0x17
        /*001a*/ 	.short	(.L_11 - .L_10)
.L_10:
        /*001c*/ 	.word	0x00000000
        /*0020*/ 	.short	0x0004
        /*0022*/ 	.short	0x001c
        /*0024*/ 	.byte	0x00, 0xf0, 0x11, 0x00


	//----- nvinfo : EIATTR_KPARAM_INFO
	.align		4
.L_11:
        /*0028*/ 	.byte	0x04, 0x17
        /*002a*/ 	.short	(.L_13 - .L_12)
.L_12:
        /*002c*/ 	.word	0x00000000
        /*0030*/ 	.short	0x0003
        /*0032*/ 	.short	0x0018
        /*0034*/ 	.byte	0x00, 0xf0, 0x11, 0x00


	//----- nvinfo : EIATTR_KPARAM_INFO
	.align		4
.L_13:
        /*0038*/ 	.byte	0x04, 0x17
        /*003a*/ 	.short	(.L_15 - .L_14)
.L_14:
        /*003c*/ 	.word	0x00000000
        /*0040*/ 	.short	0x0002
        /*0042*/ 	.short	0x0010
        /*0044*/ 	.byte	0x00, 0xf5, 0x21, 0x00


	//----- nvinfo : EIATTR_KPARAM_INFO
	.align		4
.L_15:
        /*0048*/ 	.byte	0x04, 0x17
        /*004a*/ 	.short	(.L_17 - .L_16)
.L_16:
        /*004c*/ 	.word	0x00000000
        /*0050*/ 	.short	0x0001
        /*0052*/ 	.short	0x0008
        /*0054*/ 	.byte	0x00, 0xf5, 0x21, 0x00


	//----- nvinfo : EIATTR_KPARAM_INFO
	.align		4
.L_17:
        /*0058*/ 	.byte	0x04, 0x17
        /*005a*/ 	.short	(.L_19 - .L_18)
.L_18:
        /*005c*/ 	.word	0x00000000
        /*0060*/ 	.short	0x0000
        /*0062*/ 	.short	0x0000
        /*0064*/ 	.byte	0x00, 0xf5, 0x21, 0x00


	//----- nvinfo : EIATTR_SPARSE_MMA_MASK
	.align		4
.L_19:
        /*0068*/ 	.byte	0x03, 0x50
        /*006a*/ 	.short	0x0000


	//----- nvinfo : EIATTR_MAXREG_COUNT
	.align		4
        /*006c*/ 	.byte	0x03, 0x1b
        /*006e*/ 	.short	0x00ff


	//----- nvinfo : EIATTR_MERCURY_ISA_VERSION
	.align		4
        /*0070*/ 	.byte	0x03, 0x5f
        /*0072*/ 	.short	0x0101


	//----- nvinfo : EIATTR_VRC_CTA_INIT_COUNT
	.align		4
        /*0074*/ 	.byte	0x02, 0x4a
	.zero		1
	.zero		1


	//----- nvinfo : EIATTR_EXIT_INSTR_OFFSETS
	.align		4
        /*0078*/ 	.byte	0x04, 0x1c
        /*007a*/ 	.short	(.L_21 - .L_20)


	//   ....[0]....
.L_20:
        /*007c*/ 	.word	0x00000010


	//----- nvinfo : EIATTR_CBANK_PARAM_SIZE
	.align		4
.L_21:
        /*0080*/ 	.byte	0x03, 0x19
        /*0082*/ 	.short	0x0024


	//----- nvinfo : EIATTR_PARAM_CBANK
	.align		4
        /*0084*/ 	.byte	0x04, 0x0a
        /*0086*/ 	.short	(.L_23 - .L_22)
	.align		4
.L_22:
        /*0088*/ 	.word	index@(.nv.constant0._Z28matrix_multiplication_kernelPKfS0_Pfiii)
        /*008c*/ 	.short	0x0380
        /*008e*/ 	.short	0x0024


	//----- nvinfo : EIATTR_SW_WAR
	.align		4
.L_23:
        /*0090*/ 	.byte	0x04, 0x36
        /*0092*/ 	.short	(.L_25 - .L_24)
.L_24:
        /*0094*/ 	.word	0x00000008
.L_25:


//--------------------- .nv.callgraph             --------------------------
	.section	.nv.callgraph,"",@"SHT_CUDA_CALLGRAPH"
	.align	4
	.sectionentsize	8
	.align		4
        /*0000*/ 	.word	0x00000000
	.align		4
        /*0004*/ 	.word	0xffffffff
	.align		4
        /*0008*/ 	.word	0x00000000
	.align		4
        /*000c*/ 	.word	0xfffffffe
	.align		4
        /*0010*/ 	.word	0x00000000
	.align		4
        /*0014*/ 	.word	0xfffffffd
	.align		4
        /*0018*/ 	.word	0x00000000
	.align		4
        /*001c*/ 	.word	0xfffffffc


//--------------------- .text._Z28matrix_multiplication_kernelPKfS0_Pfiii --------------------------
	.section	.text._Z28matrix_multiplication_kernelPKfS0_Pfiii,"ax",@progbits
	.align	128
        .global         _Z28matrix_multiplication_kernelPKfS0_Pfiii
        .type           _Z28matrix_multiplication_kernelPKfS0_Pfiii,@function
        .size           _Z28matrix_multiplication_kernelPKfS0_Pfiii,(.L_x_1 - _Z28matrix_multiplication_kernelPKfS0_Pfiii)
        .other          _Z28matrix_multiplication_kernelPKfS0_Pfiii,@"STO_CUDA_ENTRY STV_DEFAULT"
_Z28matrix_multiplication_kernelPKfS0_Pfiii:
.text._Z28matrix_multiplication_kernelPKfS0_Pfiii:
[----:B------:R-:W-:Y:S01]  /*0000*/  LDC R1, c[0x0][0x37c] ;  /* 0x0000df00ff017b82 */ /* 0x000fe20000000800 */
[----:B------:R-:W-:Y:S05]  /*0010*/  EXIT ;  /* 0x000000000000794d */ /* 0x000fea0003800000 */
.L_x_0:
[----:B------:R-:W-:-:S00]  /*0020*/  BRA `(.L_x_0) ;  /* 0xfffffffc00fc7947 */ /* 0x000fc0000383ffff */
[----:B------:R-:W-:-:S00]  /*0030*/  NOP ;  /* 0x0000000000007918 */ /* 0x000fc00000000000 */
        /* <DEDUP_REMOVED lines=12> */
.L_x_1:


//--------------------- .nv.shared.reserved.0     --------------------------
	.section	.nv.shared.reserved.0,"aw",@nobits
	.weak		__nv_reservedSMEM_offset_0_alias
	.size		__nv_reservedSMEM_offset_0_alias, 0, 64
	.other		__nv_reservedSMEM_offset_0_alias,@"STO_CUDA_RESERVED_SHARED STV_DEFAULT"
__nv_reservedSMEM_offset_0_alias:
	.zero		0
	.zero		64


//--------------------- .nv.constant0._Z28matrix_multiplication_kernelPKfS0_Pfiii --------------------------
	.section	.nv.constant0._Z28matrix_multiplication_kernelPKfS0_Pfiii,"a",@progbits
	.sectionflags	@""
	.align	4
.nv.constant0._Z28matrix_multiplication_kernelPKfS0_Pfiii:
	.zero		932


//--------------------- SYMBOLS --------------------------

	.type		.nv.reservedSmem.offset0,@object
	.size		.nv.reservedSmem.offset0,0x4
